	.headerflags	@"EF_CUDA_TEXMODE_UNIFIED EF_CUDA_64BIT_ADDRESS EF_CUDA_ACCELERATORS EF_CUDA_SM90 EF_CUDA_VIRTUAL_SM(EF_CUDA_SM90)"
	.elftype	@"ET_EXEC"


//--------------------- .nv.info                  --------------------------
	.section	.nv.info,"",@"SHT_CUDA_INFO"
	.align	4


	//----- nvinfo : EIATTR_REGCOUNT
	.align		4
        /*0000*/ 	.byte	0x04, 0x2f
        /*0002*/ 	.short	(.L_2 - .L_1)
	.align		4
.L_1:
        /*0004*/ 	.word	index@(triton_poi_fused_gelu_7)
        /*0008*/ 	.word	0x00000012


	//----- nvinfo : EIATTR_MIN_STACK_SIZE
	.align		4
.L_2:
        /*000c*/ 	.byte	0x04, 0x12
        /*000e*/ 	.short	(.L_4 - .L_3)
	.align		4
.L_3:
        /*0010*/ 	.word	index@(triton_poi_fused_gelu_7)
        /*0014*/ 	.word	0x00000000


	//----- nvinfo : EIATTR_FRAME_SIZE
	.align		4
.L_4:
        /*0018*/ 	.byte	0x04, 0x11
        /*001a*/ 	.short	(.L_6 - .L_5)
	.align		4
.L_5:
        /*001c*/ 	.word	index@(triton_poi_fused_gelu_7)
        /*0020*/ 	.word	0x00000000


	//----- nvinfo : EIATTR_MIN_STACK_SIZE
	.align		4
.L_6:
        /*0024*/ 	.byte	0x04, 0x12
        /*0026*/ 	.short	(.L_8 - .L_7)
	.align		4
.L_7:
        /*0028*/ 	.word	index@(triton_poi_fused_gelu_7)
        /*002c*/ 	.word	0x00000000
.L_8:


//--------------------- .nv.info.triton_poi_fused_gelu_7 --------------------------
	.section	.nv.info.triton_poi_fused_gelu_7,"",@"SHT_CUDA_INFO"
	.sectionflags	@""
	.align	4


	//----- nvinfo : EIATTR_CUDA_API_VERSION
	.align		4
        /*0000*/ 	.byte	0x04, 0x37
        /*0002*/ 	.short	(.L_10 - .L_9)
.L_9:
        /*0004*/ 	.word	0x0000007c


	//----- nvinfo : EIATTR_KPARAM_INFO
	.align		4
.L_10:
        /*0008*/ 	.byte	0x04, 0x17
        /*000a*/ 	.short	(.L_12 - .L_11)
.L_11:
        /*000c*/ 	.word	0x00000000
        /*0010*/ 	.short	0x0002
        /*0012*/ 	.short	0x0010
        /*0014*/ 	.byte	0x00, 0xf0, 0x11, 0x00


	//----- nvinfo : EIATTR_KPARAM_INFO
	.align		4
.L_12:
        /*0018*/ 	.byte	0x04, 0x17
        /*001a*/ 	.short	(.L_14 - .L_13)
.L_13:
        /*001c*/ 	.word	0x00000000
        /*0020*/ 	.short	0x0001
        /*0022*/ 	.short	0x0008
        /*0024*/ 	.byte	0x00, 0xf4, 0x21, 0x00


	//----- nvinfo : EIATTR_KPARAM_INFO
	.align		4
.L_14:
        /*0028*/ 	.byte	0x04, 0x17
        /*002a*/ 	.short	(.L_16 - .L_15)
.L_15:
        /*002c*/ 	.word	0x00000000
        /*0030*/ 	.short	0x0000
        /*0032*/ 	.short	0x0000
        /*0034*/ 	.byte	0x00, 0xf4, 0x21, 0x00


	//----- nvinfo : EIATTR_SPARSE_MMA_MASK
	.align		4
.L_16:
        /*0038*/ 	.byte	0x03, 0x50
        /*003a*/ 	.short	0x0000


	//----- nvinfo : EIATTR_MAXREG_COUNT
	.align		4
        /*003c*/ 	.byte	0x03, 0x1b
        /*003e*/ 	.short	0x00ff


	//----- nvinfo : EIATTR_EXIT_INSTR_OFFSETS
	.align		4
        /*0040*/ 	.byte	0x04, 0x1c
        /*0042*/ 	.short	(.L_18 - .L_17)


	//   ....[0]....
.L_17:
        /*0044*/ 	.word	0x00000500


	//   ....[1]....
        /*0048*/ 	.word	0x00000520


	//----- nvinfo : EIATTR_REQNTID
	.align		4
.L_18:
        /*004c*/ 	.byte	0x04, 0x10
        /*004e*/ 	.short	(.L_20 - .L_19)
.L_19:
        /*0050*/ 	.word	0x00000080
        /*0054*/ 	.word	0x00000001
        /*0058*/ 	.word	0x00000001


	//----- nvinfo : EIATTR_CBANK_PARAM_SIZE
	.align		4
.L_20:
        /*005c*/ 	.byte	0x03, 0x19
        /*005e*/ 	.short	0x0014


	//----- nvinfo : EIATTR_PARAM_CBANK
	.align		4
        /*0060*/ 	.byte	0x04, 0x0a
        /*0062*/ 	.short	(.L_22 - .L_21)
	.align		4
.L_21:
        /*0064*/ 	.word	index@(.nv.constant0.triton_poi_fused_gelu_7)
        /*0068*/ 	.short	0x0210
        /*006a*/ 	.short	0x0014


	//----- nvinfo : EIATTR_SW_WAR
	.align		4
.L_22:
        /*006c*/ 	.byte	0x04, 0x36
        /*006e*/ 	.short	(.L_24 - .L_23)
.L_23:
        /*0070*/ 	.word	0x00000008
.L_24:


//--------------------- .nv.callgraph             --------------------------
	.section	.nv.callgraph,"",@"SHT_CUDA_CALLGRAPH"
	.align	4
	.sectionentsize	8
	.align		4
        /*0000*/ 	.word	0x00000000
	.align		4
        /*0004*/ 	.word	0xffffffff
	.align		4
        /*0008*/ 	.word	0x00000000
	.align		4
        /*000c*/ 	.word	0xfffffffe
	.align		4
        /*0010*/ 	.word	0x00000000
	.align		4
        /*0014*/ 	.word	0xfffffffd
	.align		4
        /*0018*/ 	.word	0x00000000
	.align		4
        /*001c*/ 	.word	0xfffffffc


//--------------------- .nv.constant4             --------------------------
	.section	.nv.constant4,"a",@progbits
	.align	8
	.align		8
.nv.constant4:
        /*0000*/ 	.dword	_$_str


//--------------------- .text.triton_poi_fused_gelu_7 --------------------------
	.section	.text.triton_poi_fused_gelu_7,"ax",@progbits
	.align	128
        .global         triton_poi_fused_gelu_7
        .type           triton_poi_fused_gelu_7,@function
        .size           triton_poi_fused_gelu_7,(.L_x_1 - triton_poi_fused_gelu_7)
        .other          triton_poi_fused_gelu_7,@"STO_CUDA_ENTRY STV_DEFAULT"
triton_poi_fused_gelu_7:
.text.triton_poi_fused_gelu_7:
[----:B------:R-:W0:Y:S02]  /*0000*/  LDC R1, c[0x0][0x28] ;  /* 0x00000a00ff017b82 */ /* 0x000e240000000800 */
[----:B------:R-:W1:Y:S01]  /*0010*/  S2R R0, SR_TID.X ;  /* 0x0000000000007919 */ /* 0x000e620000002100 */
[----:B------:R-:W2:Y:S01]  /*0020*/  LDC.64 R8, c[0x0][0x210] ;  /* 0x00008400ff087b82 */ /* 0x000ea20000000a00 */
[----:B------:R-:W-:Y:S01]  /*0030*/  ULDC.64 UR4, c[0x0][0x208] ;  /* 0x0000820000047ab9 */ /* 0x000fe20000000a00 */
[----:B------:R-:W3:Y:S01]  /*0040*/  S2R R3, SR_CTAID.X ;  /* 0x0000000000037919 */ /* 0x000ee20000002500 */
[----:B------:R-:W-:Y:S02]  /*0050*/  HFMA2.MMA R10, -RZ, RZ, 0.470947265625, -12.46875 ;  /* 0x3789ca3cff0a7435 */ /* 0x000fe400000001ff */
[----:B------:R-:W-:Y:S01]  /*0060*/  HFMA2.MMA R11, -RZ, RZ, 0.470947265625, -12.46875 ;  /* 0x3789ca3cff0b7435 */ /* 0x000fe200000001ff */
[----:B------:R-:W-:Y:S02]  /*0070*/  MOV R12, 0xb9f560b9 ;  /* 0xb9f560b9000c7802 */ /* 0x000fe40000000f00 */
[----:B------:R-:W-:Y:S01]  /*0080*/  MOV R13, 0xb9f560b9 ;  /* 0xb9f560b9000d7802 */ /* 0x000fe20000000f00 */
[----:B------:R-:W-:Y:S01]  /*0090*/  HFMA2.MMA R15, -RZ, RZ, 0.958984375, -6.1690807342529296875e-05 ;  /* 0x3bac840bff0f7435 */ /* 0x000fe200000001ff */
[----:B------:R-:W-:Y:S01]  /*00a0*/  IMAD.MOV.U32 R14, RZ, RZ, 0x3bac840b ;  /* 0x3bac840bff0e7424 */ /* 0x000fe200078e00ff */
[----:B------:R-:W-:Y:S01]  /*00b0*/  ULDC.64 UR6, c[0x0][0x218] ;  /* 0x0000860000067ab9 */ /* 0x000fe20000000a00 */
[----:B-1----:R-:W-:-:S04]  /*00c0*/  SHF.L.U32 R0, R0, 0x1, RZ ;  /* 0x0000000100007819 */ /* 0x002fc800000006ff */
[----:B------:R-:W-:-:S04]  /*00d0*/  LOP3.LUT R0, R0, 0xfe, RZ, 0xc0, !PT ;  /* 0x000000fe00007812 */ /* 0x000fc800078ec0ff */
[----:B---3--:R-:W-:Y:S02]  /*00e0*/  LEA R0, R3, R0, 0x8 ;  /* 0x0000000003007211 */ /* 0x008fe400078e40ff */
[----:B------:R-:W-:Y:S02]  /*00f0*/  CS2R R2, SRZ ;  /* 0x0000000000027805 */ /* 0x000fe4000001ff00 */
[C---:B------:R-:W-:Y:S01]  /*0100*/  ISETP.GE.AND P0, PT, R0.reuse, 0x100, PT ;  /* 0x000001000000780c */ /* 0x040fe20003f06270 */
[----:B--2---:R-:W-:-:S12]  /*0110*/  IMAD.WIDE R8, R0, 0x4, R8 ;  /* 0x0000000400087825 */ /* 0x004fd800078e0208 */
[----:B------:R1:W2:Y:S02]  /*0120*/  @!P0 LDG.E.64 R2, desc[UR4][R8.64] ;  /* 0x0000000408028981 */ /* 0x0002a4000c1e1b00 */
[----:B-1----:R-:W-:Y:S01]  /*0130*/  MOV R8, 0xbd0c8162 ;  /* 0xbd0c816200087802 */ /* 0x002fe20000000f00 */
[----:B--2---:R-:W-:Y:S01]  /*0140*/  FMUL R4, R2, 0.70710676908493041992 ;  /* 0x3f3504f302047820 */ /* 0x004fe20000400000 */
[----:B------:R-:W-:-:S03]  /*0150*/  FMUL R5, R3, 0.70710676908493041992 ;  /* 0x3f3504f303057820 */ /* 0x000fc60000400000 */
[----:B------:R-:W-:Y:S01]  /*0160*/  FADD.FTZ R7, |R4|, -RZ ;  /* 0x800000ff04077221 */ /* 0x000fe20000010200 */
[----:B------:R-:W-:-:S04]  /*0170*/  FADD.FTZ R6, |R5|, -RZ ;  /* 0x800000ff05067221 */ /* 0x000fc80000010200 */
[----:B------:R-:W-:Y:S02]  /*0180*/  FSETP.GE.AND P1, PT, R7, 1.0029599666595458984, PT ;  /* 0x3f8060fe0700780b */ /* 0x000fe40003f26000 */
[----:B------:R-:W-:-:S11]  /*0190*/  FSETP.GE.AND P2, PT, R6, 1.0029599666595458984, PT ;  /* 0x3f8060fe0600780b */ /* 0x000fd60003f46000 */
[----:B------:R-:W-:Y:S01]  /*01a0*/  @!P1 MOV R10, 0x38b1e96a ;  /* 0x38b1e96a000a9802 */ /* 0x000fe20000000f00 */
[----:B------:R-:W-:Y:S02]  /*01b0*/  @!P1 IMAD.MOV.U32 R12, RZ, RZ, -0x45a8b2e0 ;  /* 0xba574d20ff0c9424 */ /* 0x000fe400078e00ff */
[----:B------:R-:W-:Y:S01]  /*01c0*/  @!P1 FMUL R7, R4, R4 ;  /* 0x0000000404079220 */ /* 0x000fe20000400000 */
[----:B------:R-:W-:Y:S01]  /*01d0*/  @!P2 MOV R11, 0x38b1e96a ;  /* 0x38b1e96a000ba802 */ /* 0x000fe20000000f00 */
[----:B------:R-:W-:Y:S01]  /*01e0*/  @!P2 FMUL R6, R5, R5 ;  /* 0x000000050506a220 */ /* 0x000fe20000400000 */
[----:B------:R-:W-:Y:S01]  /*01f0*/  @!P2 MOV R13, 0xba574d20 ;  /* 0xba574d20000da802 */ /* 0x000fe20000000f00 */
[----:B------:R-:W-:Y:S01]  /*0200*/  FFMA.FTZ R9, R7, R10, R12 ;  /* 0x0000000a07097223 */ /* 0x000fe2000001000c */
[----:B------:R-:W-:Y:S01]  /*0210*/  @!P1 IMAD.MOV.U32 R14, RZ, RZ, 0x3baad5ea ;  /* 0x3baad5eaff0e9424 */ /* 0x000fe200078e00ff */
[----:B------:R-:W-:Y:S01]  /*0220*/  @!P2 MOV R15, 0x3baad5ea ;  /* 0x3baad5ea000fa802 */ /* 0x000fe20000000f00 */
[----:B------:R-:W-:-:S02]  /*0230*/  IMAD.MOV.U32 R10, RZ, RZ, 0x3e1cf906 ;  /* 0x3e1cf906ff0a7424 */ /* 0x000fc400078e00ff */
[----:B------:R-:W-:Y:S01]  /*0240*/  FFMA.FTZ R12, R6, R11, R13 ;  /* 0x0000000b060c7223 */ /* 0x000fe2000001000d */
[----:B------:R-:W-:Y:S01]  /*0250*/  HFMA2.MMA R11, -RZ, RZ, -1.26171875, -2.110004425048828125e-05 ;  /* 0xbd0c8162ff0b7435 */ /* 0x000fe200000001ff */
[-C--:B------:R-:W-:Y:S01]  /*0260*/  FFMA.FTZ R9, R9, R7.reuse, R14 ;  /* 0x0000000709097223 */ /* 0x080fe2000001000e */
[----:B------:R-:W-:Y:S01]  /*0270*/  @!P1 MOV R8, 0xbcdc1be7 ;  /* 0xbcdc1be700089802 */ /* 0x000fe20000000f00 */
[-C--:B------:R-:W-:Y:S01]  /*0280*/  FFMA.FTZ R14, R12, R6.reuse, R15 ;  /* 0x000000060c0e7223 */ /* 0x080fe2000001000f */
[----:B------:R-:W-:Y:S01]  /*0290*/  HFMA2.MMA R12, -RZ, RZ, 1.853515625, -0.00091457366943359375 ;  /* 0x3f6a937eff0c7435 */ /* 0x000fe200000001ff */
[----:B------:R-:W-:Y:S01]  /*02a0*/  @!P1 IMAD.MOV.U32 R10, RZ, RZ, 0x3de718af ;  /* 0x3de718afff0a9424 */ /* 0x000fe200078e00ff */
[----:B------:R-:W-:Y:S01]  /*02b0*/  @!P2 MOV R11, 0xbcdc1be7 ;  /* 0xbcdc1be7000ba802 */ /* 0x000fe20000000f00 */
[-C--:B------:R-:W-:Y:S01]  /*02c0*/  FFMA.FTZ R9, R9, R7.reuse, R8 ;  /* 0x0000000709097223 */ /* 0x080fe20000010008 */
[----:B------:R-:W-:Y:S01]  /*02d0*/  HFMA2.MMA R8, -RZ, RZ, 1.78125, -136.25 ;  /* 0x3f20d842ff087435 */ /* 0x000fe200000001ff */
[----:B------:R-:W-:Y:S01]  /*02e0*/  MOV R13, 0x3f6a937e ;  /* 0x3f6a937e000d7802 */ /* 0x000fe20000000f00 */
[----:B------:R-:W-:Y:S01]  /*02f0*/  HFMA2.MMA R15, -RZ, RZ, 1.78125, -136.25 ;  /* 0x3f20d842ff0f7435 */ /* 0x000fe200000001ff */
[-C--:B------:R-:W-:Y:S01]  /*0300*/  FFMA.FTZ R14, R14, R6.reuse, R11 ;  /* 0x000000060e0e7223 */ /* 0x080fe2000001000b */
[----:B------:R-:W-:Y:S01]  /*0310*/  MOV R11, 0x3e1cf906 ;  /* 0x3e1cf906000b7802 */ /* 0x000fe20000000f00 */
[----:B------:R-:W-:Y:S01]  /*0320*/  @!P2 IMAD.MOV.U32 R11, RZ, RZ, 0x3de718af ;  /* 0x3de718afff0ba424 */ /* 0x000fe200078e00ff */
[----:B------:R-:W-:Y:S01]  /*0330*/  @!P1 MOV R12, 0xbec093ac ;  /* 0xbec093ac000c9802 */ /* 0x000fe20000000f00 */
[-C--:B------:R-:W-:Y:S01]  /*0340*/  FFMA.FTZ R9, R9, R7.reuse, R10 ;  /* 0x0000000709097223 */ /* 0x080fe2000001000a */
[----:B------:R-:W-:Y:S01]  /*0350*/  @!P2 MOV R13, 0xbec093ac ;  /* 0xbec093ac000da802 */ /* 0x000fe20000000f00 */
[-C--:B------:R-:W-:Y:S01]  /*0360*/  FFMA.FTZ R14, R14, R6.reuse, R11 ;  /* 0x000000060e0e7223 */ /* 0x080fe2000001000b */
[----:B------:R-:W-:Y:S01]  /*0370*/  @!P1 MOV R8, 0x3e0375d3 ;  /* 0x3e0375d300089802 */ /* 0x000fe20000000f00 */
[-C--:B------:R-:W-:Y:S01]  /*0380*/  FFMA.FTZ R9, R9, R7.reuse, R12 ;  /* 0x0000000709097223 */ /* 0x080fe2000001000c */
[----:B------:R-:W-:Y:S01]  /*0390*/  @!P2 MOV R15, 0x3e0375d3 ;  /* 0x3e0375d3000fa802 */ /* 0x000fe20000000f00 */
[----:B------:R-:W-:Y:S01]  /*03a0*/  FFMA.FTZ R14, R14, R6, R13 ;  /* 0x000000060e0e7223 */ /* 0x000fe2000001000d */
[----:B------:R-:W-:Y:S01]  /*03b0*/  FSEL R11, -R7, R4, P1 ;  /* 0x00000004070b7208 */ /* 0x000fe20000800100 */
[----:B------:R-:W-:Y:S01]  /*03c0*/  FFMA.FTZ R8, R9, R7, R8 ;  /* 0x0000000709087223 */ /* 0x000fe20000010008 */
[----:B------:R-:W-:Y:S01]  /*03d0*/  FSEL R7, -R6, R5, P2 ;  /* 0x0000000506077208 */ /* 0x000fe20001000100 */
[----:B------:R-:W-:-:S02]  /*03e0*/  FFMA.FTZ R14, R14, R6, R15 ;  /* 0x000000060e0e7223 */ /* 0x000fc4000001000f */
[----:B------:R-:W-:Y:S02]  /*03f0*/  FFMA.FTZ R8, R8, R11, R11 ;  /* 0x0000000b08087223 */ /* 0x000fe4000001000b */
[----:B------:R-:W-:Y:S02]  /*0400*/  FFMA.FTZ R14, R14, R7, R7 ;  /* 0x000000070e0e7223 */ /* 0x000fe40000010007 */
[----:B------:R-:W1:Y:S08]  /*0410*/  @P1 MUFU.EX2 R6, R8 ;  /* 0x0000000800061308 */ /* 0x000e700000000800 */
[----:B------:R-:W2:Y:S01]  /*0420*/  @P2 MUFU.EX2 R9, R14 ;  /* 0x0000000e00092308 */ /* 0x000ea20000000800 */
[----:B-1----:R-:W-:-:S05]  /*0430*/  @P1 FADD R7, -R6, 1 ;  /* 0x3f80000006071421 */ /* 0x002fca0000000100 */
[----:B------:R-:W-:Y:S01]  /*0440*/  @P1 LOP3.LUT R8, R7, 0x80000000, R4, 0xf8, !PT ;  /* 0x8000000007081812 */ /* 0x000fe200078ef804 */
[----:B------:R-:W-:Y:S01]  /*0450*/  FMUL R4, R3, 0.5 ;  /* 0x3f00000003047820 */ /* 0x000fe20000400000 */
[----:B------:R-:W-:Y:S01]  /*0460*/  SHF.R.S32.HI R3, RZ, 0x1f, R0 ;  /* 0x0000001fff037819 */ /* 0x000fe20000011400 */
[----:B--2---:R-:W-:Y:S01]  /*0470*/  @P2 FADD R6, -R9, 1 ;  /* 0x3f80000009062421 */ /* 0x004fe20000000100 */
[----:B------:R-:W-:Y:S01]  /*0480*/  FMUL R9, R2, 0.5 ;  /* 0x3f00000002097820 */ /* 0x000fe20000400000 */
[----:B------:R-:W-:Y:S01]  /*0490*/  LEA R2, P1, R0, UR6, 0x2 ;  /* 0x0000000600027c11 */ /* 0x000fe2000f8210ff */
[----:B------:R-:W-:Y:S02]  /*04a0*/  FADD R8, R8, 1 ;  /* 0x3f80000008087421 */ /* 0x000fe40000000000 */
[----:B------:R-:W-:Y:S02]  /*04b0*/  @P2 LOP3.LUT R14, R6, 0x80000000, R5, 0xf8, !PT ;  /* 0x80000000060e2812 */ /* 0x000fe400078ef805 */
[----:B------:R-:W-:Y:S01]  /*04c0*/  LEA.HI.X R3, R0, UR7, R3, 0x2, P1 ;  /* 0x0000000700037c11 */ /* 0x000fe200088f1403 */
[----:B------:R-:W-:-:S02]  /*04d0*/  FMUL R8, R9, R8 ;  /* 0x0000000809087220 */ /* 0x000fc40000400000 */
[----:B------:R-:W-:-:S04]  /*04e0*/  FADD R5, R14, 1 ;  /* 0x3f8000000e057421 */ /* 0x000fc80000000000 */
[----:B------:R-:W-:Y:S01]  /*04f0*/  FMUL R9, R4, R5 ;  /* 0x0000000504097220 */ /* 0x000fe20000400000 */
[----:B------:R-:W-:Y:S06]  /*0500*/  @P0 EXIT ;  /* 0x000000000000094d */ /* 0x000fec0003800000 */
[----:B------:R-:W-:Y:S01]  /*0510*/  STG.E.64 desc[UR4][R2.64], R8 ;  /* 0x0000000802007986 */ /* 0x000fe2000c101b04 */
[----:B------:R-:W-:Y:S05]  /*0520*/  EXIT ;  /* 0x000000000000794d */ /* 0x000fea0003800000 */
.L_x_0:
[----:B------:R-:W-:-:S00]  /*0530*/  BRA `(.L_x_0) ;  /* 0xfffffffc00fc7947 */ /* 0x000fc0000383ffff */
[----:B------:R-:W-:-:S00]  /*0540*/  NOP ;  /* 0x0000000000007918 */ /* 0x000fc00000000000 */
        /* <DEDUP_REMOVED lines=11> */
.L_x_1:


//--------------------- .nv.global.init           --------------------------
	.section	.nv.global.init,"aw",@progbits
.nv.global.init:
	.type		_$_str,@object
	.size		_$_str,(.L_0 - _$_str)
_$_str:
        /*0000*/ 	.byte	0x5f, 0x5f, 0x43, 0x55, 0x44, 0x41, 0x5f, 0x46, 0x54, 0x5a, 0x00
.L_0:


//--------------------- .nv.constant0.triton_poi_fused_gelu_7 --------------------------
	.section	.nv.constant0.triton_poi_fused_gelu_7,"a",@progbits
	.sectionflags	@""
	.align	4
.nv.constant0.triton_poi_fused_gelu_7:
	.zero		548
